//
// Generated by NVIDIA NVVM Compiler
//
// Compiler Build ID: CL-36424714
// Cuda compilation tools, release 13.0, V13.0.88
// Based on NVVM 20.0.0
//

.version 9.0
.target sm_100
.address_size 64

	// .globl	_Z12vectorsum2_1Pii
.extern .func  (.param .b32 func_retval0) vprintf
(
	.param .b64 vprintf_param_0,
	.param .b64 vprintf_param_1
)
;
.global .align 1 .b8 $str[36] = {68, 69, 86, 73, 67, 69, 58, 32, 84, 104, 114, 101, 97, 100, 32, 37, 105, 46, 32, 65, 32, 115, 111, 109, 97, 114, 32, 37, 105, 32, 43, 32, 37, 105, 10};

.visible .entry _Z12vectorsum2_1Pii(
	.param .u64 .ptr .align 1 _Z12vectorsum2_1Pii_param_0,
	.param .u32 _Z12vectorsum2_1Pii_param_1
)
{
	.local .align 8 .b8 	__local_depot0[16];
	.reg .b64 	%SP;
	.reg .b64 	%SPL;
	.reg .pred 	%p<12>;
	.reg .b32 	%r<29>;
	.reg .b64 	%rd<14>;

	mov.u64 	%SPL, __local_depot0;
	cvta.local.u64 	%SP, %SPL;
	ld.param.u64 	%rd3, [_Z12vectorsum2_1Pii_param_0];
	ld.param.u32 	%r12, [_Z12vectorsum2_1Pii_param_1];
	cvta.to.global.u64 	%rd1, %rd3;
	mov.u32 	%r13, %tid.x;
	mov.u32 	%r1, %ctaid.x;
	mov.u32 	%r2, %ntid.x;
	mad.lo.s32 	%r3, %r1, %r2, %r13;
	div.u32 	%r26, %r12, %r2;
	add.s32 	%r28, %r26, 1;
	setp.lt.s32 	%p1, %r28, 2;
	setp.ge.u32 	%p2, %r1, %r28;
	or.pred  	%p3, %p1, %p2;
	setp.ge.s32 	%p4, %r3, %r12;
	or.pred  	%p5, %p4, %p3;
	@%p5 bra 	$L__BB0_3;
	add.u64 	%rd4, %SP, 0;
	add.u64 	%rd2, %SPL, 0;
	shl.b32 	%r6, %r3, 1;
	mov.u64 	%rd9, $str;
	mov.u32 	%r27, %r2;
$L__BB0_2:
	mov.u32 	%r28, %r26;
	add.s32 	%r14, %r28, 1;
	mul.lo.s32 	%r15, %r6, %r27;
	mul.wide.s32 	%rd5, %r15, 4;
	add.s64 	%rd6, %rd1, %rd5;
	ld.global.u32 	%r16, [%rd6];
	mul.wide.s32 	%rd7, %r27, 4;
	add.s64 	%rd8, %rd6, %rd7;
	ld.global.u32 	%r17, [%rd8];
	st.local.v2.u32 	[%rd2], {%r3, %r16};
	st.local.u32 	[%rd2+8], %r17;
	cvta.global.u64 	%rd10, %rd9;
	{ // callseq 0, 0
	.param .b64 param0;
	st.param.b64 	[param0], %rd10;
	.param .b64 param1;
	st.param.b64 	[param1], %rd4;
	.param .b32 retval0;
	call.uni (retval0), 
	vprintf, 
	(
	param0, 
	param1
	);
	ld.param.b32 	%r18, [retval0];
	} // callseq 0
	ld.global.u32 	%r20, [%rd6];
	ld.global.u32 	%r21, [%rd8];
	add.s32 	%r22, %r21, %r20;
	st.global.u32 	[%rd6], %r22;
	shl.b32 	%r27, %r27, 1;
	setp.gt.u32 	%p6, %r14, 2;
	setp.lt.u32 	%p7, %r1, %r28;
	and.pred  	%p8, %p6, %p7;
	add.s32 	%r26, %r28, -1;
	@%p8 bra 	$L__BB0_2;
$L__BB0_3:
	setp.ne.s32 	%p9, %r28, 1;
	setp.lt.u32 	%p10, %r2, 4;
	or.pred  	%p11, %p9, %p10;
	@%p11 bra 	$L__BB0_5;
	shl.b32 	%r23, %r3, 1;
	shl.b32 	%r24, %r3, 2;
	or.b32  	%r25, %r24, 1;
	mul.wide.s32 	%rd12, %r23, 4;
	add.s64 	%rd13, %rd1, %rd12;
	st.global.u32 	[%rd13], %r25;
$L__BB0_5:
	ret;

}


// ===== COMPILED SASS (sm_100) =====

	.target	sm_100

	.elftype	@"ET_EXEC"


//--------------------- .note.nv.tkinfo           --------------------------
	.section	.note.nv.tkinfo,"",@"SHT_NOTE"
	.sectionflags	@"SHF_NOTE_NV_TKINFO"
	.tkinfo
        /*0018*/ 	.word	0x00000002
        /*0030*/ 	.string	""
        /*0030*/ 	.string	"ptxas"
        /*0030*/ 	.string	"Cuda compilation tools, release 13.0, V13.0.88"
        /*0030*/ 	.string	"Build cuda_13.0.r13.0/compiler.36424714_0"
        /*0030*/ 	.string	"-arch sm_100 -m 64 "



//--------------------- .note.nv.cuinfo           --------------------------
	.section	.note.nv.cuinfo,"",@"SHT_NOTE"
	.sectionflags	@"SHF_NOTE_NV_CUINFO"
        /*0018*/ 	.short	0x0002
        /*001a*/ 	.short	0x0064
        /*001c*/ 	.short	0x0082
	.zero		2


//--------------------- .nv.info                  --------------------------
	.section	.nv.info,"",@"SHT_CUDA_INFO"
	.align	4


	//----- nvinfo : EIATTR_REGCOUNT
	.align		4
        /*0000*/ 	.byte	0x04, 0x2f
        /*0002*/ 	.short	(.L_2 - .L_1)
	.align		4
.L_1:
        /*0004*/ 	.word	index@(_Z12vectorsum2_1Pii)
        /*0008*/ 	.word	0x00000020


	//----- nvinfo : EIATTR_FRAME_SIZE
	.align		4
.L_2:
        /*000c*/ 	.byte	0x04, 0x11
        /*000e*/ 	.short	(.L_4 - .L_3)
	.align		4
.L_3:
        /*0010*/ 	.word	index@(_Z12vectorsum2_1Pii)
        /*0014*/ 	.word	0x00000010


	//----- nvinfo : EIATTR_MIN_STACK_SIZE
	.align		4
.L_4:
        /*0018*/ 	.byte	0x04, 0x12
        /*001a*/ 	.short	(.L_6 - .L_5)
	.align		4
.L_5:
        /*001c*/ 	.word	index@(_Z12vectorsum2_1Pii)
        /*0020*/ 	.word	0x00000010
.L_6:


//--------------------- .nv.compat                --------------------------
	.section	.nv.compat,"",@"SHT_CUDA_COMPAT_INFO"
	.align	4
        /*0000*/ 	.byte	0x02, 0x09, 0x00, 0x00, 0x02, 0x02, 0x01, 0x00, 0x02, 0x05, 0x05, 0x00, 0x03, 0x07, 0x01, 0x01
        /*0010*/ 	.byte	0x02, 0x03, 0x00, 0x00, 0x02, 0x06, 0x01, 0x00, 0x04, 0x0b, 0x08, 0x00, 0x09, 0x00, 0x00, 0x00
        /*0020*/ 	.byte	0x00, 0x00, 0x00, 0x00


//--------------------- .nv.info._Z12vectorsum2_1Pii --------------------------
	.section	.nv.info._Z12vectorsum2_1Pii,"",@"SHT_CUDA_INFO"
	.sectionflags	@""
	.align	4


	//----- nvinfo : EIATTR_CUDA_API_VERSION
	.align		4
        /*0000*/ 	.byte	0x04, 0x37
        /*0002*/ 	.short	(.L_8 - .L_7)
.L_7:
        /*0004*/ 	.word	0x00000082


	//----- nvinfo : EIATTR_KPARAM_INFO
	.align		4
.L_8:
        /*0008*/ 	.byte	0x04, 0x17
        /*000a*/ 	.short	(.L_10 - .L_9)
.L_9:
        /*000c*/ 	.word	0x00000000
        /*0010*/ 	.short	0x0001
        /*0012*/ 	.short	0x0008
        /*0014*/ 	.byte	0x00, 0xf0, 0x11, 0x00


	//----- nvinfo : EIATTR_KPARAM_INFO
	.align		4
.L_10:
        /*0018*/ 	.byte	0x04, 0x17
        /*001a*/ 	.short	(.L_12 - .L_11)
.L_11:
        /*001c*/ 	.word	0x00000000
        /*0020*/ 	.short	0x0000
        /*0022*/ 	.short	0x0000
        /*0024*/ 	.byte	0x00, 0xf5, 0x21, 0x00


	//----- nvinfo : EIATTR_SPARSE_MMA_MASK
	.align		4
.L_12:
        /*0028*/ 	.byte	0x03, 0x50
        /*002a*/ 	.short	0x0000


	//----- nvinfo : EIATTR_MAXREG_COUNT
	.align		4
        /*002c*/ 	.byte	0x03, 0x1b
        /*002e*/ 	.short	0x00ff


	//----- nvinfo : EIATTR_EXTERNS
	.align		4
        /*0030*/ 	.byte	0x04, 0x0f
        /*0032*/ 	.short	(.L_14 - .L_13)


	//   ....[0]....
	.align		4
.L_13:
        /*0034*/ 	.word	index@(vprintf)


	//----- nvinfo : EIATTR_MERCURY_ISA_VERSION
	.align		4
.L_14:
        /*0038*/ 	.byte	0x03, 0x5f
        /*003a*/ 	.short	0x0101


	//----- nvinfo : EIATTR_VRC_CTA_INIT_COUNT
	.align		4
        /*003c*/ 	.byte	0x02, 0x4a
	.zero		1
	.zero		1


	//----- nvinfo : EIATTR_SYSCALL_OFFSETS
	.align		4
        /*0040*/ 	.byte	0x04, 0x46
        /*0042*/ 	.short	(.L_16 - .L_15)


	//   ....[0]....
.L_15:
        /*0044*/ 	.word	0x00000390


	//----- nvinfo : EIATTR_EXIT_INSTR_OFFSETS
	.align		4
.L_16:
        /*0048*/ 	.byte	0x04, 0x1c
        /*004a*/ 	.short	(.L_18 - .L_17)


	//   ....[0]....
.L_17:
        /*004c*/ 	.word	0x00000460


	//   ....[1]....
        /*0050*/ 	.word	0x000004c0


	//----- nvinfo : EIATTR_CRS_STACK_SIZE
	.align		4
.L_18:
        /*0054*/ 	.byte	0x04, 0x1e
        /*0056*/ 	.short	(.L_20 - .L_19)
.L_19:
        /*0058*/ 	.word	0x00000000


	//----- nvinfo : EIATTR_CBANK_PARAM_SIZE
	.align		4
.L_20:
        /*005c*/ 	.byte	0x03, 0x19
        /*005e*/ 	.short	0x000c


	//----- nvinfo : EIATTR_PARAM_CBANK
	.align		4
        /*0060*/ 	.byte	0x04, 0x0a
        /*0062*/ 	.short	(.L_22 - .L_21)
	.align		4
.L_21:
        /*0064*/ 	.word	index@(.nv.constant0._Z12vectorsum2_1Pii)
        /*0068*/ 	.short	0x0380
        /*006a*/ 	.short	0x000c


	//----- nvinfo : EIATTR_SW_WAR
	.align		4
.L_22:
        /*006c*/ 	.byte	0x04, 0x36
        /*006e*/ 	.short	(.L_24 - .L_23)
.L_23:
        /*0070*/ 	.word	0x00000008
.L_24:


//--------------------- .nv.callgraph             --------------------------
	.section	.nv.callgraph,"",@"SHT_CUDA_CALLGRAPH"
	.align	4
	.sectionentsize	8
	.align		4
        /*0000*/ 	.word	0x00000000
	.align		4
        /*0004*/ 	.word	0xffffffff
	.align		4
        /*0008*/ 	.word	index@(_Z12vectorsum2_1Pii)
	.align		4
        /*000c*/ 	.word	index@(vprintf)
	.align		4
        /*0010*/ 	.word	0x00000000
	.align		4
        /*0014*/ 	.word	0xfffffffe
	.align		4
        /*0018*/ 	.word	0x00000000
	.align		4
        /*001c*/ 	.word	0xfffffffd
	.align		4
        /*0020*/ 	.word	0x00000000
	.align		4
        /*0024*/ 	.word	0xfffffffc


//--------------------- .nv.constant4             --------------------------
	.section	.nv.constant4,"a",@progbits
	.align	8
	.align		8
.nv.constant4:
        /*0000*/ 	.dword	vprintf
	.align		8
        /*0008*/ 	.dword	$str


//--------------------- .text._Z12vectorsum2_1Pii --------------------------
	.section	.text._Z12vectorsum2_1Pii,"ax",@progbits
	.align	128
        .global         _Z12vectorsum2_1Pii
        .type           _Z12vectorsum2_1Pii,@function
        .size           _Z12vectorsum2_1Pii,(.L_x_5 - _Z12vectorsum2_1Pii)
        .other          _Z12vectorsum2_1Pii,@"STO_CUDA_ENTRY STV_DEFAULT"
_Z12vectorsum2_1Pii:
.text._Z12vectorsum2_1Pii:
[----:B------:R-:W0:Y:S01]  /*0000*/  LDC R1, c[0x0][0x37c] ;  /* 0x0000df00ff017b82 */ /* 0x000e220000000800 */
[----:B------:R-:W1:Y:S07]  /*0010*/  LDCU UR5, c[0x0][0x2fc] ;  /* 0x00005f80ff0577ac */ /* 0x000e6e0008000800 */
[----:B------:R-:W2:Y:S01]  /*0020*/  LDC R26, c[0x0][0x360] ;  /* 0x0000d800ff1a7b82 */ /* 0x000ea20000000800 */
[----:B------:R-:W3:Y:S01]  /*0030*/  S2R R7, SR_TID.X ;  /* 0x0000000000077919 */ /* 0x000ee20000002100 */
[----:B0-----:R-:W-:Y:S01]  /*0040*/  VIADD R1, R1, 0xfffffff0 ;  /* 0xfffffff001017836 */ /* 0x001fe20000000000 */
[----:B------:R-:W0:Y:S01]  /*0050*/  LDCU UR6, c[0x0][0x388] ;  /* 0x00007100ff0677ac */ /* 0x000e220008000800 */
[----:B------:R-:W-:Y:S01]  /*0060*/  BSSY.RECONVERGENT B6, `(.L_x_0) ;  /* 0x000003d000067945 */ /* 0x000fe20003800200 */
[----:B------:R-:W4:Y:S03]  /*0070*/  LDCU UR4, c[0x0][0x2f8] ;  /* 0x00005f00ff0477ac */ /* 0x000f260008000800 */
[----:B------:R-:W3:Y:S01]  /*0080*/  S2UR UR38, SR_CTAID.X ;  /* 0x00000000002679c3 */ /* 0x000ee20000002500 */
[----:B------:R-:W0:Y:S01]  /*0090*/  LDCU.64 UR36, c[0x0][0x358] ;  /* 0x00006b00ff2477ac */ /* 0x000e220008000a00 */
[----:B--2---:R-:W2:Y:S01]  /*00a0*/  I2F.U32.RP R0, R26 ;  /* 0x0000001a00007306 */ /* 0x004ea20000209000 */
[----:B------:R-:W-:-:S07]  /*00b0*/  ISETP.NE.U32.AND P2, PT, R26, RZ, PT ;  /* 0x000000ff1a00720c */ /* 0x000fce0003f45070 */
[----:B--2---:R-:W2:Y:S02]  /*00c0*/  MUFU.RCP R0, R0 ;  /* 0x0000000000007308 */ /* 0x004ea40000001000 */
[----:B--2---:R-:W-:-:S06]  /*00d0*/  VIADD R2, R0, 0xffffffe ;  /* 0x0ffffffe00027836 */ /* 0x004fcc0000000000 */
[----:B------:R2:W5:Y:S02]  /*00e0*/  F2I.FTZ.U32.TRUNC.NTZ R3, R2 ;  /* 0x0000000200037305 */ /* 0x000564000021f000 */
[----:B--2---:R-:W-:Y:S01]  /*00f0*/  IMAD.MOV.U32 R2, RZ, RZ, RZ ;  /* 0x000000ffff027224 */ /* 0x004fe200078e00ff */
[----:B-----5:R-:W-:-:S05]  /*0100*/  IADD3 R5, PT, PT, RZ, -R3, RZ ;  /* 0x80000003ff057210 */ /* 0x020fca0007ffe0ff */
[----:B------:R-:W-:-:S04]  /*0110*/  IMAD R5, R5, R26, RZ ;  /* 0x0000001a05057224 */ /* 0x000fc800078e02ff */
[----:B------:R-:W-:-:S04]  /*0120*/  IMAD.HI.U32 R3, R3, R5, R2 ;  /* 0x0000000503037227 */ /* 0x000fc800078e0002 */
[----:B---3--:R-:W-:Y:S02]  /*0130*/  IMAD R2, R26, UR38, R7 ;  /* 0x000000261a027c24 */ /* 0x008fe4000f8e0207 */
[----:B0-----:R-:W-:-:S04]  /*0140*/  IMAD.HI.U32 R3, R3, UR6, RZ ;  /* 0x0000000603037c27 */ /* 0x001fc8000f8e00ff */
[----:B------:R-:W-:-:S04]  /*0150*/  IMAD.MOV R5, RZ, RZ, -R3 ;  /* 0x000000ffff057224 */ /* 0x000fc800078e0a03 */
[----:B------:R-:W-:-:S05]  /*0160*/  IMAD R5, R26, R5, UR6 ;  /* 0x000000061a057e24 */ /* 0x000fca000f8e0205 */
[----:B------:R-:W-:-:S13]  /*0170*/  ISETP.GE.U32.AND P0, PT, R5, R26, PT ;  /* 0x0000001a0500720c */ /* 0x000fda0003f06070 */
[----:B------:R-:W-:Y:S01]  /*0180*/  @P0 IADD3 R5, PT, PT, R5, -R26, RZ ;  /* 0x8000001a05050210 */ /* 0x000fe20007ffe0ff */
[----:B------:R-:W-:-:S03]  /*0190*/  @P0 VIADD R3, R3, 0x1 ;  /* 0x0000000103030836 */ /* 0x000fc60000000000 */
[----:B------:R-:W-:-:S13]  /*01a0*/  ISETP.GE.U32.AND P1, PT, R5, R26, PT ;  /* 0x0000001a0500720c */ /* 0x000fda0003f26070 */
[----:B------:R-:W-:Y:S01]  /*01b0*/  @P1 VIADD R3, R3, 0x1 ;  /* 0x0000000103031836 */ /* 0x000fe20000000000 */
[----:B------:R-:W-:Y:S02]  /*01c0*/  @!P2 LOP3.LUT R3, RZ, R26, RZ, 0x33, !PT ;  /* 0x0000001aff03a212 */ /* 0x000fe400078e33ff */
[----:B----4-:R-:W-:Y:S02]  /*01d0*/  IADD3 R19, P1, PT, R1, UR4, RZ ;  /* 0x0000000401137c10 */ /* 0x010fe4000ff3e0ff */
[----:B------:R-:W-:-:S03]  /*01e0*/  IADD3 R22, PT, PT, R3, 0x1, RZ ;  /* 0x0000000103167810 */ /* 0x000fc60007ffe0ff */
[----:B-1----:R-:W-:Y:S01]  /*01f0*/  IMAD.X R18, RZ, RZ, UR5, P1 ;  /* 0x00000005ff127e24 */ /* 0x002fe200088e06ff */
[----:B------:R-:W-:-:S04]  /*0200*/  ISETP.LE.U32.AND P0, PT, R22, UR38, PT ;  /* 0x0000002616007c0c */ /* 0x000fc8000bf03070 */
[----:B------:R-:W-:-:S04]  /*0210*/  ISETP.LT.OR P0, PT, R22, 0x2, P0 ;  /* 0x000000021600780c */ /* 0x000fc80000701670 */
[----:B------:R-:W-:-:S13]  /*0220*/  ISETP.GE.OR P0, PT, R2, UR6, P0 ;  /* 0x0000000602007c0c */ /* 0x000fda0008706670 */
[----:B------:R-:W-:Y:S05]  /*0230*/  @P0 BRA `(.L_x_1) ;  /* 0x00000000007c0947 */ /* 0x000fea0003800000 */
[----:B------:R-:W-:Y:S01]  /*0240*/  MOV R6, R3 ;  /* 0x0000000300067202 */ /* 0x000fe20000000f00 */
[----:B------:R-:W-:Y:S01]  /*0250*/  IMAD.SHL.U32 R25, R2, 0x2, RZ ;  /* 0x0000000202197824 */ /* 0x000fe200078e00ff */
[----:B------:R-:W-:-:S07]  /*0260*/  MOV R24, R26 ;  /* 0x0000001a00187202 */ /* 0x000fce0000000f00 */
.L_x_3:
[----:B0-----:R-:W0:Y:S01]  /*0270*/  LDC.64 R28, c[0x0][0x380] ;  /* 0x0000e000ff1c7b82 */ /* 0x001e220000000a00 */
[----:B------:R-:W-:Y:S01]  /*0280*/  IMAD R3, R25, R24, RZ ;  /* 0x0000001819037224 */ /* 0x000fe200078e02ff */
[----:B------:R-:W1:Y:S03]  /*0290*/  LDCU.64 UR4, c[0x4][0x8] ;  /* 0x01000100ff0477ac */ /* 0x000e660008000a00 */
[----:B0-----:R-:W-:-:S05]  /*02a0*/  IMAD.WIDE R28, R3, 0x4, R28 ;  /* 0x00000004031c7825 */ /* 0x001fca00078e021c */
[----:B------:R-:W2:Y:S01]  /*02b0*/  LDG.E R3, desc[UR36][R28.64] ;  /* 0x000000241c037981 */ /* 0x000ea2000c1e1900 */
[----:B------:R-:W-:-:S05]  /*02c0*/  IMAD.WIDE R16, R24, 0x4, R28 ;  /* 0x0000000418107825 */ /* 0x000fca00078e021c */
[----:B------:R-:W3:Y:S01]  /*02d0*/  LDG.E R0, desc[UR36][R16.64] ;  /* 0x0000002410007981 */ /* 0x000ee2000c1e1900 */
[----:B------:R-:W-:-:S06]  /*02e0*/  MOV R8, 0x0 ;  /* 0x0000000000087802 */ /* 0x000fcc0000000f00 */
[----:B------:R-:W0:Y:S01]  /*02f0*/  LDC.64 R8, c[0x4][R8] ;  /* 0x0100000008087b82 */ /* 0x000e220000000a00 */
[----:B------:R-:W-:Y:S01]  /*0300*/  VIADD R23, R6, 0x1 ;  /* 0x0000000106177836 */ /* 0x000fe20000000000 */
[----:B------:R-:W-:Y:S01]  /*0310*/  MOV R22, R6 ;  /* 0x0000000600167202 */ /* 0x000fe20000000f00 */
[----:B-1----:R-:W-:Y:S01]  /*0320*/  IMAD.U32 R4, RZ, RZ, UR4 ;  /* 0x00000004ff047e24 */ /* 0x002fe2000f8e00ff */
[----:B------:R-:W-:Y:S01]  /*0330*/  MOV R5, UR5 ;  /* 0x0000000500057c02 */ /* 0x000fe20008000f00 */
[----:B------:R-:W-:Y:S01]  /*0340*/  IMAD.MOV.U32 R6, RZ, RZ, R19 ;  /* 0x000000ffff067224 */ /* 0x000fe200078e0013 */
[----:B------:R-:W-:Y:S01]  /*0350*/  MOV R7, R18 ;  /* 0x0000001200077202 */ /* 0x000fe20000000f00 */
[----:B--2---:R1:W-:Y:S04]  /*0360*/  STL.64 [R1], R2 ;  /* 0x0000000201007387 */ /* 0x0043e80000100a00 */
[----:B0--3--:R1:W-:Y:S02]  /*0370*/  STL [R1+0x8], R0 ;  /* 0x0000080001007387 */ /* 0x0093e40000100800 */
[----:B------:R-:W-:-:S07]  /*0380*/  LEPC R20, `(.L_x_2) ;  /* 0x000000001014794e */ /* 0x000fce0000000000 */
[----:B-1----:R-:W-:Y:S05]  /*0390*/  CALL.ABS.NOINC R8 ;  /* 0x0000000008007343 */ /* 0x002fea0003c00000 */
.L_x_2:
[----:B------:R-:W2:Y:S04]  /*03a0*/  LDG.E R17, desc[UR36][R16.64] ;  /* 0x0000002410117981 */ /* 0x000ea8000c1e1900 */
[----:B------:R-:W2:Y:S01]  /*03b0*/  LDG.E R0, desc[UR36][R28.64] ;  /* 0x000000241c007981 */ /* 0x000ea2000c1e1900 */
[----:B------:R-:W-:Y:S01]  /*03c0*/  ISETP.GT.U32.AND P0, PT, R23, 0x2, PT ;  /* 0x000000021700780c */ /* 0x000fe20003f04070 */
[C---:B------:R-:W-:Y:S01]  /*03d0*/  VIADD R6, R22.reuse, 0xffffffff ;  /* 0xffffffff16067836 */ /* 0x040fe20000000000 */
[----:B------:R-:W-:Y:S02]  /*03e0*/  ISETP.GT.U32.AND P1, PT, R22, UR38, PT ;  /* 0x0000002616007c0c */ /* 0x000fe4000bf24070 */
[----:B------:R-:W-:Y:S01]  /*03f0*/  SHF.L.U32 R24, R24, 0x1, RZ ;  /* 0x0000000118187819 */ /* 0x000fe200000006ff */
[----:B--2---:R-:W-:-:S05]  /*0400*/  IMAD.IADD R3, R0, 0x1, R17 ;  /* 0x0000000100037824 */ /* 0x004fca00078e0211 */
[----:B------:R0:W-:Y:S05]  /*0410*/  STG.E desc[UR36][R28.64], R3 ;  /* 0x000000031c007986 */ /* 0x0001ea000c101924 */
[----:B------:R-:W-:Y:S05]  /*0420*/  @P0 BRA P1, `(.L_x_3) ;  /* 0xfffffffc00900947 */ /* 0x000fea000083ffff */
.L_x_1:
[----:B------:R-:W-:Y:S05]  /*0430*/  BSYNC.RECONVERGENT B6 ;  /* 0x0000000000067941 */ /* 0x000fea0003800200 */
.L_x_0:
[----:B------:R-:W-:-:S04]  /*0440*/  ISETP.GE.U32.AND P0, PT, R26, 0x4, PT ;  /* 0x000000041a00780c */ /* 0x000fc80003f06070 */
[----:B------:R-:W-:-:S13]  /*0450*/  ISETP.NE.OR P0, PT, R22, 0x1, !P0 ;  /* 0x000000011600780c */ /* 0x000fda0004705670 */
[----:B------:R-:W-:Y:S05]  /*0460*/  @P0 EXIT ;  /* 0x000000000000094d */ /* 0x000fea0003800000 */
[----:B------:R-:W1:Y:S01]  /*0470*/  LDC.64 R4, c[0x0][0x380] ;  /* 0x0000e000ff047b82 */ /* 0x000e620000000a00 */
[C---:B0-----:R-:W-:Y:S02]  /*0480*/  SHF.L.U32 R3, R2.reuse, 0x1, RZ ;  /* 0x0000000102037819 */ /* 0x041fe400000006ff */
[----:B------:R-:W-:-:S03]  /*0490*/  LEA R7, R2, 0x1, 0x2 ;  /* 0x0000000102077811 */ /* 0x000fc600078e10ff */
[----:B-1----:R-:W-:-:S05]  /*04a0*/  IMAD.WIDE R2, R3, 0x4, R4 ;  /* 0x0000000403027825 */ /* 0x002fca00078e0204 */
[----:B------:R-:W-:Y:S01]  /*04b0*/  STG.E desc[UR36][R2.64], R7 ;  /* 0x0000000702007986 */ /* 0x000fe2000c101924 */
[----:B------:R-:W-:Y:S05]  /*04c0*/  EXIT ;  /* 0x000000000000794d */ /* 0x000fea0003800000 */
.L_x_4:
[----:B------:R-:W-:-:S00]  /*04d0*/  BRA `(.L_x_4) ;  /* 0xfffffffc00fc7947 */ /* 0x000fc0000383ffff */
[----:B------:R-:W-:-:S00]  /*04e0*/  NOP ;  /* 0x0000000000007918 */ /* 0x000fc00000000000 */
        /* <DEDUP_REMOVED lines=9> */
.L_x_5:


//--------------------- .nv.global.init           --------------------------
	.section	.nv.global.init,"aw",@progbits
.nv.global.init:
	.type		$str,@object
	.size		$str,(.L_0 - $str)
$str:
        /*0000*/ 	.byte	0x44, 0x45, 0x56, 0x49, 0x43, 0x45, 0x3a, 0x20, 0x54, 0x68, 0x72, 0x65, 0x61, 0x64, 0x20, 0x25
        /*0010*/ 	.byte	0x69, 0x2e, 0x20, 0x41, 0x20, 0x73, 0x6f, 0x6d, 0x61, 0x72, 0x20, 0x25, 0x69, 0x20, 0x2b, 0x20
        /*0020*/ 	.byte	0x25, 0x69, 0x0a, 0x00
.L_0:


//--------------------- .nv.shared.reserved.0     --------------------------
	.section	.nv.shared.reserved.0,"aw",@nobits
	.weak		__nv_reservedSMEM_offset_0_alias
	.size		__nv_reservedSMEM_offset_0_alias, 0, 64
	.other		__nv_reservedSMEM_offset_0_alias,@"STO_CUDA_RESERVED_SHARED STV_DEFAULT"
__nv_reservedSMEM_offset_0_alias:
	.zero		0
	.zero		64


//--------------------- .nv.constant0._Z12vectorsum2_1Pii --------------------------
	.section	.nv.constant0._Z12vectorsum2_1Pii,"a",@progbits
	.sectionflags	@""
	.align	4
.nv.constant0._Z12vectorsum2_1Pii:
	.zero		908


//--------------------- SYMBOLS --------------------------

	.type		.nv.reservedSmem.offset0,@object
	.size		.nv.reservedSmem.offset0,0x4
	.type		vprintf,@function
